//
// Generated by NVIDIA NVVM Compiler
//
// Compiler Build ID: CL-36424714
// Cuda compilation tools, release 13.0, V13.0.88
// Based on NVVM 20.0.0
//

.version 9.0
.target sm_100
.address_size 64

	// .globl	_Z6kernelPc
.global .align 4 .u32 pass_index;
.global .align 4 .u32 signal_to_finish;
.const .align 4 .b8 digests[64] = {209, 19, 50, 117, 238, 33, 24, 190, 99, 165, 119, 175, 117, 159, 192, 82, 216, 87, 142, 223, 132, 88, 206, 6, 251, 197, 187, 118, 165, 140, 92, 164, 13, 16, 125, 9, 245, 187, 228, 12, 173, 227, 222, 92, 113, 233, 233, 183, 5, 231, 209, 154, 109, 0, 33, 24, 222, 239, 112, 210, 31, 244, 34, 110};

.visible .entry _Z6kernelPc(
	.param .u64 .ptr .align 1 _Z6kernelPc_param_0
)
{
	.reg .pred 	%p<74>;
	.reg .b16 	%rs<14>;
	.reg .b32 	%r<603>;
	.reg .b64 	%rd<23>;

	ld.param.u64 	%rd2, [_Z6kernelPc_param_0];
	cvta.to.global.u64 	%rd1, %rd2;
	ld.global.u32 	%r15, [signal_to_finish];
	setp.eq.s32 	%p1, %r15, 1;
	@%p1 bra 	$L__BB0_59;
	mov.u32 	%r16, %ctaid.z;
	mov.u32 	%r17, %tid.z;
	mov.u32 	%r18, %ctaid.y;
	mov.u32 	%r19, %tid.y;
	mov.u32 	%r20, %ctaid.x;
	mov.u32 	%r21, %tid.x;
	cvt.u16.u32 	%rs7, %r21;
	add.s16 	%rs1, %rs7, 97;
	cvt.u16.u32 	%rs8, %r20;
	add.s16 	%rs2, %rs8, 97;
	cvt.u16.u32 	%rs9, %r19;
	add.s16 	%rs3, %rs9, 97;
	cvt.u16.u32 	%rs10, %r18;
	add.s16 	%rs4, %rs10, 97;
	cvt.u16.u32 	%rs11, %r16;
	add.s16 	%rs5, %rs11, 97;
	cvt.u16.u32 	%rs12, %r17;
	add.s16 	%rs6, %rs12, 97;
	cvt.u32.u16 	%r22, %rs1;
	and.b32  	%r23, %r22, 255;
	and.b16  	%rs13, %rs2, 255;
	mul.wide.u16 	%r24, %rs13, 256;
	or.b32  	%r25, %r24, %r23;
	cvt.u32.u16 	%r26, %rs3;
	shl.b32 	%r27, %r26, 16;
	and.b32  	%r28, %r27, 16711680;
	or.b32  	%r29, %r25, %r28;
	cvt.u32.u16 	%r30, %rs4;
	shl.b32 	%r31, %r30, 24;
	or.b32  	%r32, %r29, %r31;
	cvt.u32.u16 	%r33, %rs5;
	and.b32  	%r34, %r33, 255;
	mul.wide.u16 	%r35, %rs6, 256;
	or.b32  	%r36, %r35, %r34;
	add.s32 	%r37, %r32, -680876937;
	shf.l.wrap.b32 	%r38, %r37, %r37, 7;
	add.s32 	%r39, %r38, -271733879;
	and.b32  	%r40, %r39, -271733879;
	sub.s32 	%r41, 271733878, %r38;
	and.b32  	%r42, %r41, -1732584194;
	or.b32  	%r43, %r40, %r42;
	add.s32 	%r44, %r36, %r43;
	add.s32 	%r45, %r44, -109442100;
	shf.l.wrap.b32 	%r46, %r45, %r45, 12;
	add.s32 	%r47, %r46, %r39;
	not.b32 	%r48, %r47;
	and.b32  	%r49, %r47, %r39;
	and.b32  	%r50, %r48, -271733879;
	or.b32  	%r51, %r50, %r49;
	add.s32 	%r52, %r51, -1126478375;
	shf.l.wrap.b32 	%r53, %r52, %r52, 17;
	add.s32 	%r54, %r53, %r47;
	and.b32  	%r55, %r54, %r47;
	not.b32 	%r56, %r54;
	and.b32  	%r57, %r39, %r56;
	or.b32  	%r58, %r55, %r57;
	add.s32 	%r59, %r58, -1316259209;
	shf.l.wrap.b32 	%r60, %r59, %r59, 22;
	add.s32 	%r61, %r60, %r54;
	and.b32  	%r62, %r61, %r54;
	not.b32 	%r63, %r61;
	and.b32  	%r64, %r47, %r63;
	or.b32  	%r65, %r62, %r64;
	add.s32 	%r66, %r38, %r65;
	add.s32 	%r67, %r66, -448152776;
	shf.l.wrap.b32 	%r68, %r67, %r67, 7;
	add.s32 	%r69, %r68, %r61;
	and.b32  	%r70, %r69, %r61;
	not.b32 	%r71, %r69;
	and.b32  	%r72, %r54, %r71;
	or.b32  	%r73, %r70, %r72;
	add.s32 	%r74, %r47, %r73;
	add.s32 	%r75, %r74, 1200080426;
	shf.l.wrap.b32 	%r76, %r75, %r75, 12;
	add.s32 	%r77, %r76, %r69;
	and.b32  	%r78, %r77, %r69;
	not.b32 	%r79, %r77;
	and.b32  	%r80, %r61, %r79;
	or.b32  	%r81, %r78, %r80;
	add.s32 	%r82, %r54, %r81;
	add.s32 	%r83, %r82, -1473231341;
	shf.l.wrap.b32 	%r84, %r83, %r83, 17;
	add.s32 	%r85, %r84, %r77;
	and.b32  	%r86, %r85, %r77;
	not.b32 	%r87, %r85;
	and.b32  	%r88, %r69, %r87;
	or.b32  	%r89, %r86, %r88;
	add.s32 	%r90, %r61, %r89;
	add.s32 	%r91, %r90, -45705983;
	shf.l.wrap.b32 	%r92, %r91, %r91, 22;
	add.s32 	%r93, %r92, %r85;
	and.b32  	%r94, %r93, %r85;
	not.b32 	%r95, %r93;
	and.b32  	%r96, %r77, %r95;
	or.b32  	%r97, %r94, %r96;
	add.s32 	%r98, %r69, %r97;
	add.s32 	%r99, %r98, 1770035416;
	shf.l.wrap.b32 	%r100, %r99, %r99, 7;
	add.s32 	%r101, %r100, %r93;
	and.b32  	%r102, %r101, %r93;
	not.b32 	%r103, %r101;
	and.b32  	%r104, %r85, %r103;
	or.b32  	%r105, %r102, %r104;
	add.s32 	%r106, %r77, %r105;
	add.s32 	%r107, %r106, -1958414417;
	shf.l.wrap.b32 	%r108, %r107, %r107, 12;
	add.s32 	%r109, %r108, %r101;
	and.b32  	%r110, %r109, %r101;
	not.b32 	%r111, %r109;
	and.b32  	%r112, %r93, %r111;
	or.b32  	%r113, %r110, %r112;
	add.s32 	%r114, %r85, %r113;
	add.s32 	%r115, %r114, -42063;
	shf.l.wrap.b32 	%r116, %r115, %r115, 17;
	add.s32 	%r117, %r116, %r109;
	and.b32  	%r118, %r117, %r109;
	not.b32 	%r119, %r117;
	and.b32  	%r120, %r101, %r119;
	or.b32  	%r121, %r118, %r120;
	add.s32 	%r122, %r93, %r121;
	add.s32 	%r123, %r122, -1990404162;
	shf.l.wrap.b32 	%r124, %r123, %r123, 22;
	add.s32 	%r125, %r124, %r117;
	and.b32  	%r126, %r125, %r117;
	not.b32 	%r127, %r125;
	and.b32  	%r128, %r109, %r127;
	or.b32  	%r129, %r126, %r128;
	add.s32 	%r130, %r101, %r129;
	add.s32 	%r131, %r130, 1804603682;
	shf.l.wrap.b32 	%r132, %r131, %r131, 7;
	add.s32 	%r133, %r132, %r125;
	and.b32  	%r134, %r133, %r125;
	not.b32 	%r135, %r133;
	and.b32  	%r136, %r117, %r135;
	or.b32  	%r137, %r134, %r136;
	add.s32 	%r138, %r109, %r137;
	add.s32 	%r139, %r138, -40341101;
	shf.l.wrap.b32 	%r140, %r139, %r139, 12;
	add.s32 	%r141, %r140, %r133;
	and.b32  	%r142, %r141, %r133;
	not.b32 	%r143, %r141;
	and.b32  	%r144, %r125, %r143;
	or.b32  	%r145, %r142, %r144;
	add.s32 	%r146, %r117, %r145;
	add.s32 	%r147, %r146, -1502002242;
	shf.l.wrap.b32 	%r148, %r147, %r147, 17;
	add.s32 	%r149, %r148, %r141;
	and.b32  	%r150, %r149, %r141;
	not.b32 	%r151, %r149;
	and.b32  	%r152, %r133, %r151;
	or.b32  	%r153, %r150, %r152;
	add.s32 	%r154, %r125, %r153;
	add.s32 	%r155, %r154, 1236535329;
	shf.l.wrap.b32 	%r156, %r155, %r155, 22;
	add.s32 	%r157, %r156, %r149;
	and.b32  	%r158, %r157, %r141;
	and.b32  	%r159, %r149, %r143;
	or.b32  	%r160, %r158, %r159;
	add.s32 	%r161, %r36, %r133;
	add.s32 	%r162, %r161, %r160;
	add.s32 	%r163, %r162, -157407902;
	shf.l.wrap.b32 	%r164, %r163, %r163, 5;
	add.s32 	%r165, %r164, %r157;
	and.b32  	%r166, %r165, %r149;
	and.b32  	%r167, %r157, %r151;
	or.b32  	%r168, %r166, %r167;
	add.s32 	%r169, %r141, %r168;
	add.s32 	%r170, %r169, -1069501632;
	shf.l.wrap.b32 	%r171, %r170, %r170, 9;
	add.s32 	%r172, %r171, %r165;
	and.b32  	%r173, %r172, %r157;
	not.b32 	%r174, %r157;
	and.b32  	%r175, %r165, %r174;
	or.b32  	%r176, %r173, %r175;
	add.s32 	%r177, %r149, %r176;
	add.s32 	%r178, %r177, 643717713;
	shf.l.wrap.b32 	%r179, %r178, %r178, 14;
	add.s32 	%r180, %r179, %r172;
	and.b32  	%r181, %r180, %r165;
	not.b32 	%r182, %r165;
	and.b32  	%r183, %r172, %r182;
	or.b32  	%r184, %r181, %r183;
	add.s32 	%r185, %r32, %r157;
	add.s32 	%r186, %r185, %r184;
	add.s32 	%r187, %r186, -373897302;
	shf.l.wrap.b32 	%r188, %r187, %r187, 20;
	add.s32 	%r189, %r188, %r180;
	and.b32  	%r190, %r189, %r172;
	not.b32 	%r191, %r172;
	and.b32  	%r192, %r180, %r191;
	or.b32  	%r193, %r190, %r192;
	add.s32 	%r194, %r165, %r193;
	add.s32 	%r195, %r194, -701558691;
	shf.l.wrap.b32 	%r196, %r195, %r195, 5;
	add.s32 	%r197, %r196, %r189;
	and.b32  	%r198, %r197, %r180;
	not.b32 	%r199, %r180;
	and.b32  	%r200, %r189, %r199;
	or.b32  	%r201, %r198, %r200;
	add.s32 	%r202, %r172, %r201;
	add.s32 	%r203, %r202, 38016083;
	shf.l.wrap.b32 	%r204, %r203, %r203, 9;
	add.s32 	%r205, %r204, %r197;
	and.b32  	%r206, %r205, %r189;
	not.b32 	%r207, %r189;
	and.b32  	%r208, %r197, %r207;
	or.b32  	%r209, %r206, %r208;
	add.s32 	%r210, %r180, %r209;
	add.s32 	%r211, %r210, -660478335;
	shf.l.wrap.b32 	%r212, %r211, %r211, 14;
	add.s32 	%r213, %r212, %r205;
	and.b32  	%r214, %r213, %r197;
	not.b32 	%r215, %r197;
	and.b32  	%r216, %r205, %r215;
	or.b32  	%r217, %r214, %r216;
	add.s32 	%r218, %r189, %r217;
	add.s32 	%r219, %r218, -405537848;
	shf.l.wrap.b32 	%r220, %r219, %r219, 20;
	add.s32 	%r221, %r220, %r213;
	and.b32  	%r222, %r221, %r205;
	not.b32 	%r223, %r205;
	and.b32  	%r224, %r213, %r223;
	or.b32  	%r225, %r222, %r224;
	add.s32 	%r226, %r197, %r225;
	add.s32 	%r227, %r226, 568446438;
	shf.l.wrap.b32 	%r228, %r227, %r227, 5;
	add.s32 	%r229, %r228, %r221;
	and.b32  	%r230, %r229, %r213;
	not.b32 	%r231, %r213;
	and.b32  	%r232, %r221, %r231;
	or.b32  	%r233, %r230, %r232;
	add.s32 	%r234, %r205, %r233;
	add.s32 	%r235, %r234, -1019803642;
	shf.l.wrap.b32 	%r236, %r235, %r235, 9;
	add.s32 	%r237, %r236, %r229;
	and.b32  	%r238, %r237, %r221;
	not.b32 	%r239, %r221;
	and.b32  	%r240, %r229, %r239;
	or.b32  	%r241, %r238, %r240;
	add.s32 	%r242, %r213, %r241;
	add.s32 	%r243, %r242, -187363961;
	shf.l.wrap.b32 	%r244, %r243, %r243, 14;
	add.s32 	%r245, %r244, %r237;
	and.b32  	%r246, %r245, %r229;
	not.b32 	%r247, %r229;
	and.b32  	%r248, %r237, %r247;
	or.b32  	%r249, %r246, %r248;
	add.s32 	%r250, %r221, %r249;
	add.s32 	%r251, %r250, 1163531501;
	shf.l.wrap.b32 	%r252, %r251, %r251, 20;
	add.s32 	%r253, %r252, %r245;
	and.b32  	%r254, %r253, %r237;
	not.b32 	%r255, %r237;
	and.b32  	%r256, %r245, %r255;
	or.b32  	%r257, %r254, %r256;
	add.s32 	%r258, %r229, %r257;
	add.s32 	%r259, %r258, -1444681467;
	shf.l.wrap.b32 	%r260, %r259, %r259, 5;
	add.s32 	%r261, %r260, %r253;
	and.b32  	%r262, %r261, %r245;
	not.b32 	%r263, %r245;
	and.b32  	%r264, %r253, %r263;
	or.b32  	%r265, %r262, %r264;
	add.s32 	%r266, %r237, %r265;
	add.s32 	%r267, %r266, -51403784;
	shf.l.wrap.b32 	%r268, %r267, %r267, 9;
	add.s32 	%r269, %r268, %r261;
	and.b32  	%r270, %r269, %r253;
	not.b32 	%r271, %r253;
	and.b32  	%r272, %r261, %r271;
	or.b32  	%r273, %r270, %r272;
	add.s32 	%r274, %r245, %r273;
	add.s32 	%r275, %r274, 1735328473;
	shf.l.wrap.b32 	%r276, %r275, %r275, 14;
	add.s32 	%r277, %r276, %r269;
	and.b32  	%r278, %r277, %r261;
	not.b32 	%r279, %r261;
	and.b32  	%r280, %r269, %r279;
	or.b32  	%r281, %r278, %r280;
	add.s32 	%r282, %r253, %r281;
	add.s32 	%r283, %r282, -1926607734;
	shf.l.wrap.b32 	%r284, %r283, %r283, 20;
	add.s32 	%r285, %r284, %r277;
	xor.b32  	%r286, %r277, %r269;
	xor.b32  	%r287, %r286, %r285;
	add.s32 	%r288, %r261, %r287;
	add.s32 	%r289, %r288, -378558;
	shf.l.wrap.b32 	%r290, %r289, %r289, 4;
	add.s32 	%r291, %r290, %r285;
	xor.b32  	%r292, %r285, %r277;
	xor.b32  	%r293, %r292, %r291;
	add.s32 	%r294, %r269, %r293;
	add.s32 	%r295, %r294, -2022574463;
	shf.l.wrap.b32 	%r296, %r295, %r295, 11;
	add.s32 	%r297, %r296, %r291;
	xor.b32  	%r298, %r291, %r285;
	xor.b32  	%r299, %r298, %r297;
	add.s32 	%r300, %r277, %r299;
	add.s32 	%r301, %r300, 1839030562;
	shf.l.wrap.b32 	%r302, %r301, %r301, 16;
	add.s32 	%r303, %r302, %r297;
	xor.b32  	%r304, %r297, %r291;
	xor.b32  	%r305, %r304, %r303;
	add.s32 	%r306, %r285, %r305;
	add.s32 	%r307, %r306, -35309508;
	shf.l.wrap.b32 	%r308, %r307, %r307, 23;
	add.s32 	%r309, %r308, %r303;
	xor.b32  	%r310, %r303, %r297;
	xor.b32  	%r311, %r310, %r309;
	add.s32 	%r312, %r36, %r291;
	add.s32 	%r313, %r312, %r311;
	add.s32 	%r314, %r313, -1522603452;
	shf.l.wrap.b32 	%r315, %r314, %r314, 4;
	add.s32 	%r316, %r315, %r309;
	xor.b32  	%r317, %r309, %r303;
	xor.b32  	%r318, %r317, %r316;
	add.s32 	%r319, %r297, %r318;
	add.s32 	%r320, %r319, 1272893353;
	shf.l.wrap.b32 	%r321, %r320, %r320, 11;
	add.s32 	%r322, %r321, %r316;
	xor.b32  	%r323, %r316, %r309;
	xor.b32  	%r324, %r323, %r322;
	add.s32 	%r325, %r303, %r324;
	add.s32 	%r326, %r325, -155497632;
	shf.l.wrap.b32 	%r327, %r326, %r326, 16;
	add.s32 	%r328, %r327, %r322;
	xor.b32  	%r329, %r322, %r316;
	xor.b32  	%r330, %r329, %r328;
	add.s32 	%r331, %r309, %r330;
	add.s32 	%r332, %r331, -1094730640;
	shf.l.wrap.b32 	%r333, %r332, %r332, 23;
	add.s32 	%r334, %r333, %r328;
	xor.b32  	%r335, %r328, %r322;
	xor.b32  	%r336, %r335, %r334;
	add.s32 	%r337, %r316, %r336;
	add.s32 	%r338, %r337, 681279174;
	shf.l.wrap.b32 	%r339, %r338, %r338, 4;
	add.s32 	%r340, %r339, %r334;
	xor.b32  	%r341, %r334, %r328;
	xor.b32  	%r342, %r341, %r340;
	add.s32 	%r343, %r32, %r322;
	add.s32 	%r344, %r343, %r342;
	add.s32 	%r345, %r344, -358537222;
	shf.l.wrap.b32 	%r346, %r345, %r345, 11;
	add.s32 	%r347, %r346, %r340;
	xor.b32  	%r348, %r340, %r334;
	xor.b32  	%r349, %r348, %r347;
	add.s32 	%r350, %r328, %r349;
	add.s32 	%r351, %r350, -722521979;
	shf.l.wrap.b32 	%r352, %r351, %r351, 16;
	add.s32 	%r353, %r352, %r347;
	xor.b32  	%r354, %r347, %r340;
	xor.b32  	%r355, %r354, %r353;
	add.s32 	%r356, %r334, %r355;
	add.s32 	%r357, %r356, 76029189;
	shf.l.wrap.b32 	%r358, %r357, %r357, 23;
	add.s32 	%r359, %r358, %r353;
	xor.b32  	%r360, %r353, %r347;
	xor.b32  	%r361, %r360, %r359;
	add.s32 	%r362, %r340, %r361;
	add.s32 	%r363, %r362, -640364487;
	shf.l.wrap.b32 	%r364, %r363, %r363, 4;
	add.s32 	%r365, %r364, %r359;
	xor.b32  	%r366, %r359, %r353;
	xor.b32  	%r367, %r366, %r365;
	add.s32 	%r368, %r347, %r367;
	add.s32 	%r369, %r368, -421815835;
	shf.l.wrap.b32 	%r370, %r369, %r369, 11;
	add.s32 	%r371, %r370, %r365;
	xor.b32  	%r372, %r365, %r359;
	xor.b32  	%r373, %r372, %r371;
	add.s32 	%r374, %r353, %r373;
	add.s32 	%r375, %r374, 530742520;
	shf.l.wrap.b32 	%r376, %r375, %r375, 16;
	add.s32 	%r377, %r376, %r371;
	xor.b32  	%r378, %r371, %r365;
	xor.b32  	%r379, %r378, %r377;
	add.s32 	%r380, %r359, %r379;
	add.s32 	%r381, %r380, -995338651;
	shf.l.wrap.b32 	%r382, %r381, %r381, 23;
	add.s32 	%r383, %r382, %r377;
	not.b32 	%r384, %r371;
	or.b32  	%r385, %r383, %r384;
	xor.b32  	%r386, %r385, %r377;
	add.s32 	%r387, %r32, %r365;
	add.s32 	%r388, %r387, %r386;
	add.s32 	%r389, %r388, -198630844;
	shf.l.wrap.b32 	%r390, %r389, %r389, 6;
	add.s32 	%r391, %r390, %r383;
	not.b32 	%r392, %r377;
	or.b32  	%r393, %r391, %r392;
	xor.b32  	%r394, %r393, %r383;
	add.s32 	%r395, %r371, %r394;
	add.s32 	%r396, %r395, 1126891415;
	shf.l.wrap.b32 	%r397, %r396, %r396, 10;
	add.s32 	%r398, %r397, %r391;
	not.b32 	%r399, %r383;
	or.b32  	%r400, %r398, %r399;
	xor.b32  	%r401, %r400, %r391;
	add.s32 	%r402, %r377, %r401;
	add.s32 	%r403, %r402, -1416354857;
	shf.l.wrap.b32 	%r404, %r403, %r403, 15;
	add.s32 	%r405, %r404, %r398;
	not.b32 	%r406, %r391;
	or.b32  	%r407, %r405, %r406;
	xor.b32  	%r408, %r407, %r398;
	add.s32 	%r409, %r383, %r408;
	add.s32 	%r410, %r409, -57434055;
	shf.l.wrap.b32 	%r411, %r410, %r410, 21;
	add.s32 	%r412, %r411, %r405;
	not.b32 	%r413, %r398;
	or.b32  	%r414, %r412, %r413;
	xor.b32  	%r415, %r414, %r405;
	add.s32 	%r416, %r391, %r415;
	add.s32 	%r417, %r416, 1700485571;
	shf.l.wrap.b32 	%r418, %r417, %r417, 6;
	add.s32 	%r419, %r418, %r412;
	not.b32 	%r420, %r405;
	or.b32  	%r421, %r419, %r420;
	xor.b32  	%r422, %r421, %r412;
	add.s32 	%r423, %r398, %r422;
	add.s32 	%r424, %r423, -1894986606;
	shf.l.wrap.b32 	%r425, %r424, %r424, 10;
	add.s32 	%r426, %r425, %r419;
	not.b32 	%r427, %r412;
	or.b32  	%r428, %r426, %r427;
	xor.b32  	%r429, %r428, %r419;
	add.s32 	%r430, %r405, %r429;
	add.s32 	%r431, %r430, -1051523;
	shf.l.wrap.b32 	%r432, %r431, %r431, 15;
	add.s32 	%r433, %r432, %r426;
	not.b32 	%r434, %r419;
	or.b32  	%r435, %r433, %r434;
	xor.b32  	%r436, %r435, %r426;
	add.s32 	%r437, %r36, %r412;
	add.s32 	%r438, %r437, %r436;
	add.s32 	%r439, %r438, -2046534191;
	shf.l.wrap.b32 	%r440, %r439, %r439, 21;
	add.s32 	%r441, %r440, %r433;
	not.b32 	%r442, %r426;
	or.b32  	%r443, %r441, %r442;
	xor.b32  	%r444, %r443, %r433;
	add.s32 	%r445, %r419, %r444;
	add.s32 	%r446, %r445, 1873313359;
	shf.l.wrap.b32 	%r447, %r446, %r446, 6;
	add.s32 	%r448, %r447, %r441;
	not.b32 	%r449, %r433;
	or.b32  	%r450, %r448, %r449;
	xor.b32  	%r451, %r450, %r441;
	add.s32 	%r452, %r426, %r451;
	add.s32 	%r453, %r452, -30611744;
	shf.l.wrap.b32 	%r454, %r453, %r453, 10;
	add.s32 	%r455, %r454, %r448;
	not.b32 	%r456, %r441;
	or.b32  	%r457, %r455, %r456;
	xor.b32  	%r458, %r457, %r448;
	add.s32 	%r459, %r433, %r458;
	add.s32 	%r460, %r459, -1560198380;
	shf.l.wrap.b32 	%r461, %r460, %r460, 15;
	add.s32 	%r462, %r461, %r455;
	not.b32 	%r463, %r448;
	or.b32  	%r464, %r462, %r463;
	xor.b32  	%r465, %r464, %r455;
	add.s32 	%r466, %r441, %r465;
	add.s32 	%r467, %r466, 1309151649;
	shf.l.wrap.b32 	%r468, %r467, %r467, 21;
	add.s32 	%r469, %r468, %r462;
	not.b32 	%r470, %r455;
	or.b32  	%r471, %r469, %r470;
	xor.b32  	%r472, %r471, %r462;
	add.s32 	%r473, %r448, %r472;
	add.s32 	%r474, %r473, -145523070;
	shf.l.wrap.b32 	%r475, %r474, %r474, 6;
	add.s32 	%r476, %r475, %r469;
	not.b32 	%r477, %r462;
	or.b32  	%r478, %r476, %r477;
	xor.b32  	%r479, %r478, %r469;
	add.s32 	%r480, %r455, %r479;
	add.s32 	%r481, %r480, -1120210379;
	shf.l.wrap.b32 	%r482, %r481, %r481, 10;
	add.s32 	%r483, %r482, %r476;
	not.b32 	%r485, %r469;
	or.b32  	%r486, %r483, %r485;
	xor.b32  	%r487, %r486, %r476;
	add.s32 	%r488, %r462, %r487;
	add.s32 	%r490, %r488, 718787259;
	shf.l.wrap.b32 	%r491, %r490, %r490, 15;
	add.s32 	%r492, %r491, %r483;
	not.b32 	%r493, %r476;
	or.b32  	%r494, %r492, %r493;
	xor.b32  	%r495, %r494, %r483;
	add.s32 	%r496, %r469, %r495;
	add.s32 	%r498, %r496, -343485551;
	shf.l.wrap.b32 	%r499, %r498, %r498, 21;
	add.s32 	%r1, %r476, 1732584193;
	add.s32 	%r500, %r492, %r499;
	add.s32 	%r2, %r500, -271733879;
	add.s32 	%r3, %r492, -1732584194;
	add.s32 	%r4, %r483, 271733878;
	ld.const.u32 	%r501, [digests];
	setp.ne.s32 	%p2, %r1, %r501;
	ld.const.u32 	%r502, [digests+4];
	setp.ne.s32 	%p3, %r2, %r502;
	or.pred  	%p4, %p2, %p3;
	ld.const.u32 	%r504, [digests+8];
	setp.ne.s32 	%p5, %r3, %r504;
	or.pred  	%p6, %p4, %p5;
	ld.const.u32 	%r506, [digests+12];
	setp.ne.s32 	%p7, %r4, %r506;
	or.pred  	%p8, %p6, %p7;
	@%p8 bra 	$L__BB0_5;
$L__BB0_2:
	ld.global.u32 	%r5, [pass_index];
	add.s32 	%r598, %r5, 1;
	atom.relaxed.global.cas.b32 	%r599, [pass_index], %r5, %r598;
	setp.ne.s32 	%p72, %r5, %r599;
	@%p72 bra 	$L__BB0_2;
	mul.lo.s32 	%r600, %r5, 6;
	cvt.s64.s32 	%rd21, %r600;
	add.s64 	%rd22, %rd1, %rd21;
	st.global.u8 	[%rd22], %rs1;
	st.global.u8 	[%rd22+1], %rs2;
	st.global.u8 	[%rd22+2], %rs3;
	st.global.u8 	[%rd22+3], %rs4;
	st.global.u8 	[%rd22+4], %rs5;
	st.global.u8 	[%rd22+5], %rs6;
	ld.global.u32 	%r601, [pass_index];
	setp.ne.s32 	%p73, %r601, 4;
	@%p73 bra 	$L__BB0_59;
	mov.b32 	%r602, 1;
	st.global.u32 	[signal_to_finish], %r602;
	bra.uni 	$L__BB0_59;
$L__BB0_5:
	ld.const.u32 	%r508, [digests+16];
	setp.ne.s32 	%p9, %r1, %r508;
	ld.const.u32 	%r509, [digests+20];
	setp.ne.s32 	%p10, %r2, %r509;
	or.pred  	%p11, %p9, %p10;
	ld.const.u32 	%r511, [digests+24];
	setp.ne.s32 	%p12, %r3, %r511;
	or.pred  	%p13, %p11, %p12;
	ld.const.u32 	%r513, [digests+28];
	setp.ne.s32 	%p14, %r4, %r513;
	or.pred  	%p15, %p13, %p14;
	@%p15 bra 	$L__BB0_9;
$L__BB0_6:
	ld.global.u32 	%r6, [pass_index];
	add.s32 	%r593, %r6, 1;
	atom.relaxed.global.cas.b32 	%r594, [pass_index], %r6, %r593;
	setp.ne.s32 	%p70, %r6, %r594;
	@%p70 bra 	$L__BB0_6;
	mul.lo.s32 	%r595, %r6, 6;
	cvt.s64.s32 	%rd19, %r595;
	add.s64 	%rd20, %rd1, %rd19;
	st.global.u8 	[%rd20], %rs1;
	st.global.u8 	[%rd20+1], %rs2;
	st.global.u8 	[%rd20+2], %rs3;
	st.global.u8 	[%rd20+3], %rs4;
	st.global.u8 	[%rd20+4], %rs5;
	st.global.u8 	[%rd20+5], %rs6;
	ld.global.u32 	%r596, [pass_index];
	setp.ne.s32 	%p71, %r596, 4;
	@%p71 bra 	$L__BB0_59;
	mov.b32 	%r597, 1;
	st.global.u32 	[signal_to_finish], %r597;
	bra.uni 	$L__BB0_59;
$L__BB0_9:
	ld.const.u32 	%r515, [digests+32];
	setp.ne.s32 	%p16, %r1, %r515;
	ld.const.u32 	%r516, [digests+36];
	setp.ne.s32 	%p17, %r2, %r516;
	or.pred  	%p18, %p16, %p17;
	ld.const.u32 	%r518, [digests+40];
	setp.ne.s32 	%p19, %r3, %r518;
	or.pred  	%p20, %p18, %p19;
	ld.const.u32 	%r520, [digests+44];
	setp.ne.s32 	%p21, %r4, %r520;
	or.pred  	%p22, %p20, %p21;
	@%p22 bra 	$L__BB0_13;
$L__BB0_10:
	ld.global.u32 	%r7, [pass_index];
	add.s32 	%r588, %r7, 1;
	atom.relaxed.global.cas.b32 	%r589, [pass_index], %r7, %r588;
	setp.ne.s32 	%p68, %r7, %r589;
	@%p68 bra 	$L__BB0_10;
	mul.lo.s32 	%r590, %r7, 6;
	cvt.s64.s32 	%rd17, %r590;
	add.s64 	%rd18, %rd1, %rd17;
	st.global.u8 	[%rd18], %rs1;
	st.global.u8 	[%rd18+1], %rs2;
	st.global.u8 	[%rd18+2], %rs3;
	st.global.u8 	[%rd18+3], %rs4;
	st.global.u8 	[%rd18+4], %rs5;
	st.global.u8 	[%rd18+5], %rs6;
	ld.global.u32 	%r591, [pass_index];
	setp.ne.s32 	%p69, %r591, 4;
	@%p69 bra 	$L__BB0_59;
	mov.b32 	%r592, 1;
	st.global.u32 	[signal_to_finish], %r592;
	bra.uni 	$L__BB0_59;
$L__BB0_13:
	ld.const.u32 	%r522, [digests+48];
	setp.ne.s32 	%p23, %r1, %r522;
	ld.const.u32 	%r523, [digests+52];
	setp.ne.s32 	%p24, %r2, %r523;
	or.pred  	%p25, %p23, %p24;
	ld.const.u32 	%r525, [digests+56];
	setp.ne.s32 	%p26, %r3, %r525;
	or.pred  	%p27, %p25, %p26;
	ld.const.u32 	%r527, [digests+60];
	setp.ne.s32 	%p28, %r4, %r527;
	or.pred  	%p29, %p27, %p28;
	@%p29 bra 	$L__BB0_17;
$L__BB0_14:
	ld.global.u32 	%r8, [pass_index];
	add.s32 	%r583, %r8, 1;
	atom.relaxed.global.cas.b32 	%r584, [pass_index], %r8, %r583;
	setp.ne.s32 	%p66, %r8, %r584;
	@%p66 bra 	$L__BB0_14;
	mul.lo.s32 	%r585, %r8, 6;
	cvt.s64.s32 	%rd15, %r585;
	add.s64 	%rd16, %rd1, %rd15;
	st.global.u8 	[%rd16], %rs1;
	st.global.u8 	[%rd16+1], %rs2;
	st.global.u8 	[%rd16+2], %rs3;
	st.global.u8 	[%rd16+3], %rs4;
	st.global.u8 	[%rd16+4], %rs5;
	st.global.u8 	[%rd16+5], %rs6;
	ld.global.u32 	%r586, [pass_index];
	setp.ne.s32 	%p67, %r586, 4;
	@%p67 bra 	$L__BB0_59;
	mov.b32 	%r587, 1;
	st.global.u32 	[signal_to_finish], %r587;
	bra.uni 	$L__BB0_59;
$L__BB0_17:
	ld.const.u32 	%r529, [digests+64];
	setp.ne.s32 	%p30, %r1, %r529;
	@%p30 bra 	$L__BB0_24;
	ld.const.u32 	%r530, [digests+68];
	setp.ne.s32 	%p31, %r2, %r530;
	@%p31 bra 	$L__BB0_24;
	ld.const.u32 	%r531, [digests+72];
	setp.ne.s32 	%p32, %r3, %r531;
	@%p32 bra 	$L__BB0_24;
	ld.const.u32 	%r532, [digests+76];
	setp.ne.s32 	%p33, %r4, %r532;
	@%p33 bra 	$L__BB0_24;
$L__BB0_21:
	ld.global.u32 	%r9, [pass_index];
	add.s32 	%r578, %r9, 1;
	atom.relaxed.global.cas.b32 	%r579, [pass_index], %r9, %r578;
	setp.ne.s32 	%p64, %r9, %r579;
	@%p64 bra 	$L__BB0_21;
	mul.lo.s32 	%r580, %r9, 6;
	cvt.s64.s32 	%rd13, %r580;
	add.s64 	%rd14, %rd1, %rd13;
	st.global.u8 	[%rd14], %rs1;
	st.global.u8 	[%rd14+1], %rs2;
	st.global.u8 	[%rd14+2], %rs3;
	st.global.u8 	[%rd14+3], %rs4;
	st.global.u8 	[%rd14+4], %rs5;
	st.global.u8 	[%rd14+5], %rs6;
	ld.global.u32 	%r581, [pass_index];
	setp.ne.s32 	%p65, %r581, 4;
	@%p65 bra 	$L__BB0_59;
	mov.b32 	%r582, 1;
	st.global.u32 	[signal_to_finish], %r582;
	bra.uni 	$L__BB0_59;
$L__BB0_24:
	ld.const.u32 	%r533, [digests+80];
	setp.ne.s32 	%p34, %r1, %r533;
	@%p34 bra 	$L__BB0_31;
	ld.const.u32 	%r534, [digests+84];
	setp.ne.s32 	%p35, %r2, %r534;
	@%p35 bra 	$L__BB0_31;
	ld.const.u32 	%r535, [digests+88];
	setp.ne.s32 	%p36, %r3, %r535;
	@%p36 bra 	$L__BB0_31;
	ld.const.u32 	%r536, [digests+92];
	setp.ne.s32 	%p37, %r4, %r536;
	@%p37 bra 	$L__BB0_31;
$L__BB0_28:
	ld.global.u32 	%r10, [pass_index];
	add.s32 	%r573, %r10, 1;
	atom.relaxed.global.cas.b32 	%r574, [pass_index], %r10, %r573;
	setp.ne.s32 	%p62, %r10, %r574;
	@%p62 bra 	$L__BB0_28;
	mul.lo.s32 	%r575, %r10, 6;
	cvt.s64.s32 	%rd11, %r575;
	add.s64 	%rd12, %rd1, %rd11;
	st.global.u8 	[%rd12], %rs1;
	st.global.u8 	[%rd12+1], %rs2;
	st.global.u8 	[%rd12+2], %rs3;
	st.global.u8 	[%rd12+3], %rs4;
	st.global.u8 	[%rd12+4], %rs5;
	st.global.u8 	[%rd12+5], %rs6;
	ld.global.u32 	%r576, [pass_index];
	setp.ne.s32 	%p63, %r576, 4;
	@%p63 bra 	$L__BB0_59;
	mov.b32 	%r577, 1;
	st.global.u32 	[signal_to_finish], %r577;
	bra.uni 	$L__BB0_59;
$L__BB0_31:
	ld.const.u32 	%r537, [digests+96];
	setp.ne.s32 	%p38, %r1, %r537;
	@%p38 bra 	$L__BB0_38;
	ld.const.u32 	%r538, [digests+100];
	setp.ne.s32 	%p39, %r2, %r538;
	@%p39 bra 	$L__BB0_38;
	ld.const.u32 	%r539, [digests+104];
	setp.ne.s32 	%p40, %r3, %r539;
	@%p40 bra 	$L__BB0_38;
	ld.const.u32 	%r540, [digests+108];
	setp.ne.s32 	%p41, %r4, %r540;
	@%p41 bra 	$L__BB0_38;
$L__BB0_35:
	ld.global.u32 	%r11, [pass_index];
	add.s32 	%r568, %r11, 1;
	atom.relaxed.global.cas.b32 	%r569, [pass_index], %r11, %r568;
	setp.ne.s32 	%p60, %r11, %r569;
	@%p60 bra 	$L__BB0_35;
	mul.lo.s32 	%r570, %r11, 6;
	cvt.s64.s32 	%rd9, %r570;
	add.s64 	%rd10, %rd1, %rd9;
	st.global.u8 	[%rd10], %rs1;
	st.global.u8 	[%rd10+1], %rs2;
	st.global.u8 	[%rd10+2], %rs3;
	st.global.u8 	[%rd10+3], %rs4;
	st.global.u8 	[%rd10+4], %rs5;
	st.global.u8 	[%rd10+5], %rs6;
	ld.global.u32 	%r571, [pass_index];
	setp.ne.s32 	%p61, %r571, 4;
	@%p61 bra 	$L__BB0_59;
	mov.b32 	%r572, 1;
	st.global.u32 	[signal_to_finish], %r572;
	bra.uni 	$L__BB0_59;
$L__BB0_38:
	ld.const.u32 	%r541, [digests+112];
	setp.ne.s32 	%p42, %r1, %r541;
	@%p42 bra 	$L__BB0_45;
	ld.const.u32 	%r542, [digests+116];
	setp.ne.s32 	%p43, %r2, %r542;
	@%p43 bra 	$L__BB0_45;
	ld.const.u32 	%r543, [digests+120];
	setp.ne.s32 	%p44, %r3, %r543;
	@%p44 bra 	$L__BB0_45;
	ld.const.u32 	%r544, [digests+124];
	setp.ne.s32 	%p45, %r4, %r544;
	@%p45 bra 	$L__BB0_45;
$L__BB0_42:
	ld.global.u32 	%r12, [pass_index];
	add.s32 	%r563, %r12, 1;
	atom.relaxed.global.cas.b32 	%r564, [pass_index], %r12, %r563;
	setp.ne.s32 	%p58, %r12, %r564;
	@%p58 bra 	$L__BB0_42;
	mul.lo.s32 	%r565, %r12, 6;
	cvt.s64.s32 	%rd7, %r565;
	add.s64 	%rd8, %rd1, %rd7;
	st.global.u8 	[%rd8], %rs1;
	st.global.u8 	[%rd8+1], %rs2;
	st.global.u8 	[%rd8+2], %rs3;
	st.global.u8 	[%rd8+3], %rs4;
	st.global.u8 	[%rd8+4], %rs5;
	st.global.u8 	[%rd8+5], %rs6;
	ld.global.u32 	%r566, [pass_index];
	setp.ne.s32 	%p59, %r566, 4;
	@%p59 bra 	$L__BB0_59;
	mov.b32 	%r567, 1;
	st.global.u32 	[signal_to_finish], %r567;
	bra.uni 	$L__BB0_59;
$L__BB0_45:
	ld.const.u32 	%r545, [digests+128];
	setp.ne.s32 	%p46, %r1, %r545;
	@%p46 bra 	$L__BB0_52;
	ld.const.u32 	%r546, [digests+132];
	setp.ne.s32 	%p47, %r2, %r546;
	@%p47 bra 	$L__BB0_52;
	ld.const.u32 	%r547, [digests+136];
	setp.ne.s32 	%p48, %r3, %r547;
	@%p48 bra 	$L__BB0_52;
	ld.const.u32 	%r548, [digests+140];
	setp.ne.s32 	%p49, %r4, %r548;
	@%p49 bra 	$L__BB0_52;
$L__BB0_49:
	ld.global.u32 	%r13, [pass_index];
	add.s32 	%r558, %r13, 1;
	atom.relaxed.global.cas.b32 	%r559, [pass_index], %r13, %r558;
	setp.ne.s32 	%p56, %r13, %r559;
	@%p56 bra 	$L__BB0_49;
	mul.lo.s32 	%r560, %r13, 6;
	cvt.s64.s32 	%rd5, %r560;
	add.s64 	%rd6, %rd1, %rd5;
	st.global.u8 	[%rd6], %rs1;
	st.global.u8 	[%rd6+1], %rs2;
	st.global.u8 	[%rd6+2], %rs3;
	st.global.u8 	[%rd6+3], %rs4;
	st.global.u8 	[%rd6+4], %rs5;
	st.global.u8 	[%rd6+5], %rs6;
	ld.global.u32 	%r561, [pass_index];
	setp.ne.s32 	%p57, %r561, 4;
	@%p57 bra 	$L__BB0_59;
	mov.b32 	%r562, 1;
	st.global.u32 	[signal_to_finish], %r562;
	bra.uni 	$L__BB0_59;
$L__BB0_52:
	ld.const.u32 	%r549, [digests+144];
	setp.ne.s32 	%p50, %r1, %r549;
	@%p50 bra 	$L__BB0_59;
	ld.const.u32 	%r550, [digests+148];
	setp.ne.s32 	%p51, %r2, %r550;
	@%p51 bra 	$L__BB0_59;
	ld.const.u32 	%r551, [digests+152];
	setp.ne.s32 	%p52, %r3, %r551;
	@%p52 bra 	$L__BB0_59;
	ld.const.u32 	%r552, [digests+156];
	setp.ne.s32 	%p53, %r4, %r552;
	@%p53 bra 	$L__BB0_59;
$L__BB0_56:
	ld.global.u32 	%r14, [pass_index];
	add.s32 	%r553, %r14, 1;
	atom.relaxed.global.cas.b32 	%r554, [pass_index], %r14, %r553;
	setp.ne.s32 	%p54, %r14, %r554;
	@%p54 bra 	$L__BB0_56;
	mul.lo.s32 	%r555, %r14, 6;
	cvt.s64.s32 	%rd3, %r555;
	add.s64 	%rd4, %rd1, %rd3;
	st.global.u8 	[%rd4], %rs1;
	st.global.u8 	[%rd4+1], %rs2;
	st.global.u8 	[%rd4+2], %rs3;
	st.global.u8 	[%rd4+3], %rs4;
	st.global.u8 	[%rd4+4], %rs5;
	st.global.u8 	[%rd4+5], %rs6;
	ld.global.u32 	%r556, [pass_index];
	setp.ne.s32 	%p55, %r556, 4;
	@%p55 bra 	$L__BB0_59;
	mov.b32 	%r557, 1;
	st.global.u32 	[signal_to_finish], %r557;
$L__BB0_59:
	ret;

}


// ===== COMPILED SASS (sm_100) =====

	.target	sm_100

	.elftype	@"ET_EXEC"


//--------------------- .note.nv.tkinfo           --------------------------
	.section	.note.nv.tkinfo,"",@"SHT_NOTE"
	.sectionflags	@"SHF_NOTE_NV_TKINFO"
	.tkinfo
        /*0018*/ 	.word	0x00000002
        /*0030*/ 	.string	""
        /*0030*/ 	.string	"ptxas"
        /*0030*/ 	.string	"Cuda compilation tools, release 13.0, V13.0.88"
        /*0030*/ 	.string	"Build cuda_13.0.r13.0/compiler.36424714_0"
        /*0030*/ 	.string	"-arch sm_100 -m 64 "



//--------------------- .note.nv.cuinfo           --------------------------
	.section	.note.nv.cuinfo,"",@"SHT_NOTE"
	.sectionflags	@"SHF_NOTE_NV_CUINFO"
        /*0018*/ 	.short	0x0002
        /*001a*/ 	.short	0x0064
        /*001c*/ 	.short	0x0082
	.zero		2


//--------------------- .nv.info                  --------------------------
	.section	.nv.info,"",@"SHT_CUDA_INFO"
	.align	4


	//----- nvinfo : EIATTR_REGCOUNT
	.align		4
        /*0000*/ 	.byte	0x04, 0x2f
        /*0002*/ 	.short	(.L_4 - .L_3)
	.align		4
.L_3:
        /*0004*/ 	.word	index@(_Z6kernelPc)
        /*0008*/ 	.word	0x00000013


	//----- nvinfo : EIATTR_FRAME_SIZE
	.align		4
.L_4:
        /*000c*/ 	.byte	0x04, 0x11
        /*000e*/ 	.short	(.L_6 - .L_5)
	.align		4
.L_5:
        /*0010*/ 	.word	index@(_Z6kernelPc)
        /*0014*/ 	.word	0x00000000


	//----- nvinfo : EIATTR_MIN_STACK_SIZE
	.align		4
.L_6:
        /*0018*/ 	.byte	0x04, 0x12
        /*001a*/ 	.short	(.L_8 - .L_7)
	.align		4
.L_7:
        /*001c*/ 	.word	index@(_Z6kernelPc)
        /*0020*/ 	.word	0x00000000
.L_8:


//--------------------- .nv.compat                --------------------------
	.section	.nv.compat,"",@"SHT_CUDA_COMPAT_INFO"
	.align	4
        /*0000*/ 	.byte	0x02, 0x09, 0x00, 0x00, 0x02, 0x02, 0x01, 0x00, 0x02, 0x05, 0x05, 0x00, 0x03, 0x07, 0x01, 0x01
        /*0010*/ 	.byte	0x02, 0x03, 0x00, 0x00, 0x02, 0x06, 0x01, 0x00, 0x04, 0x0b, 0x08, 0x00, 0x09, 0x00, 0x00, 0x00
        /*0020*/ 	.byte	0x00, 0x00, 0x00, 0x00


//--------------------- .nv.info._Z6kernelPc      --------------------------
	.section	.nv.info._Z6kernelPc,"",@"SHT_CUDA_INFO"
	.sectionflags	@""
	.align	4


	//----- nvinfo : EIATTR_CUDA_API_VERSION
	.align		4
        /*0000*/ 	.byte	0x04, 0x37
        /*0002*/ 	.short	(.L_10 - .L_9)
.L_9:
        /*0004*/ 	.word	0x00000082


	//----- nvinfo : EIATTR_KPARAM_INFO
	.align		4
.L_10:
        /*0008*/ 	.byte	0x04, 0x17
        /*000a*/ 	.short	(.L_12 - .L_11)
.L_11:
        /*000c*/ 	.word	0x00000000
        /*0010*/ 	.short	0x0000
        /*0012*/ 	.short	0x0000
        /*0014*/ 	.byte	0x00, 0xf5, 0x21, 0x00


	//----- nvinfo : EIATTR_SPARSE_MMA_MASK
	.align		4
.L_12:
        /*0018*/ 	.byte	0x03, 0x50
        /*001a*/ 	.short	0x0000


	//----- nvinfo : EIATTR_MAXREG_COUNT
	.align		4
        /*001c*/ 	.byte	0x03, 0x1b
        /*001e*/ 	.short	0x00ff


	//----- nvinfo : EIATTR_MERCURY_ISA_VERSION
	.align		4
        /*0020*/ 	.byte	0x03, 0x5f
        /*0022*/ 	.short	0x0101


	//----- nvinfo : EIATTR_VRC_CTA_INIT_COUNT
	.align		4
        /*0024*/ 	.byte	0x02, 0x4a
	.zero		1
	.zero		1


	//----- nvinfo : EIATTR_EXIT_INSTR_OFFSETS
	.align		4
        /*0028*/ 	.byte	0x04, 0x1c
        /*002a*/ 	.short	(.L_14 - .L_13)


	//   ....[0]....
.L_13:
        /*002c*/ 	.word	0x00000050


	//   ....[1]....
        /*0030*/ 	.word	0x00001030


	//   ....[2]....
        /*0034*/ 	.word	0x00001060


	//   ....[3]....
        /*0038*/ 	.word	0x00001220


	//   ....[4]....
        /*003c*/ 	.word	0x00001250


	//   ....[5]....
        /*0040*/ 	.word	0x00001410


	//   ....[6]....
        /*0044*/ 	.word	0x00001440


	//   ....[7]....
        /*0048*/ 	.word	0x00001600


	//   ....[8]....
        /*004c*/ 	.word	0x00001630


	//   ....[9]....
        /*0050*/ 	.word	0x000017f0


	//   ....[10]....
        /*0054*/ 	.word	0x00001820


	//   ....[11]....
        /*0058*/ 	.word	0x000019e0


	//   ....[12]....
        /*005c*/ 	.word	0x00001a10


	//   ....[13]....
        /*0060*/ 	.word	0x00001bd0


	//   ....[14]....
        /*0064*/ 	.word	0x00001c00


	//   ....[15]....
        /*0068*/ 	.word	0x00001dc0


	//   ....[16]....
        /*006c*/ 	.word	0x00001df0


	//   ....[17]....
        /*0070*/ 	.word	0x00001fb0


	//   ....[18]....
        /*0074*/ 	.word	0x00001fe0


	//   ....[19]....
        /*0078*/ 	.word	0x00002010


	//   ....[20]....
        /*007c*/ 	.word	0x00002040


	//   ....[21]....
        /*0080*/ 	.word	0x00002070


	//   ....[22]....
        /*0084*/ 	.word	0x000020a0


	//   ....[23]....
        /*0088*/ 	.word	0x00002200


	//   ....[24]....
        /*008c*/ 	.word	0x00002230


	//----- nvinfo : EIATTR_CRS_STACK_SIZE
	.align		4
.L_14:
        /*0090*/ 	.byte	0x04, 0x1e
        /*0092*/ 	.short	(.L_16 - .L_15)
.L_15:
        /*0094*/ 	.word	0x00000000


	//----- nvinfo : EIATTR_CBANK_PARAM_SIZE
	.align		4
.L_16:
        /*0098*/ 	.byte	0x03, 0x19
        /*009a*/ 	.short	0x0008


	//----- nvinfo : EIATTR_PARAM_CBANK
	.align		4
        /*009c*/ 	.byte	0x04, 0x0a
        /*009e*/ 	.short	(.L_18 - .L_17)
	.align		4
.L_17:
        /*00a0*/ 	.word	index@(.nv.constant0._Z6kernelPc)
        /*00a4*/ 	.short	0x0380
        /*00a6*/ 	.short	0x0008


	//----- nvinfo : EIATTR_SW_WAR
	.align		4
.L_18:
        /*00a8*/ 	.byte	0x04, 0x36
        /*00aa*/ 	.short	(.L_20 - .L_19)
.L_19:
        /*00ac*/ 	.word	0x00000008
.L_20:


//--------------------- .nv.callgraph             --------------------------
	.section	.nv.callgraph,"",@"SHT_CUDA_CALLGRAPH"
	.align	4
	.sectionentsize	8
	.align		4
        /*0000*/ 	.word	0x00000000
	.align		4
        /*0004*/ 	.word	0xffffffff
	.align		4
        /*0008*/ 	.word	0x00000000
	.align		4
        /*000c*/ 	.word	0xfffffffe
	.align		4
        /*0010*/ 	.word	0x00000000
	.align		4
        /*0014*/ 	.word	0xfffffffd
	.align		4
        /*0018*/ 	.word	0x00000000
	.align		4
        /*001c*/ 	.word	0xfffffffc


//--------------------- .nv.constant4             --------------------------
	.section	.nv.constant4,"a",@progbits
	.align	8
	.align		8
.nv.constant4:
        /*0000*/ 	.dword	pass_index
	.align		8
        /*0008*/ 	.dword	signal_to_finish


//--------------------- .nv.constant3             --------------------------
	.section	.nv.constant3,"a",@progbits
	.align	4
.nv.constant3:
	.type		digests,@object
	.size		digests,(.L_2 - digests)
digests:
        /*0000*/ 	.byte	0xd1, 0x13, 0x32, 0x75, 0xee, 0x21, 0x18, 0xbe, 0x63, 0xa5, 0x77, 0xaf, 0x75, 0x9f, 0xc0, 0x52
        /*0010*/ 	.byte	0xd8, 0x57, 0x8e, 0xdf, 0x84, 0x58, 0xce, 0x06, 0xfb, 0xc5, 0xbb, 0x76, 0xa5, 0x8c, 0x5c, 0xa4
        /*0020*/ 	.byte	0x0d, 0x10, 0x7d, 0x09, 0xf5, 0xbb, 0xe4, 0x0c, 0xad, 0xe3, 0xde, 0x5c, 0x71, 0xe9, 0xe9, 0xb7
        /*0030*/ 	.byte	0x05, 0xe7, 0xd1, 0x9a, 0x6d, 0x00, 0x21, 0x18, 0xde, 0xef, 0x70, 0xd2, 0x1f, 0xf4, 0x22, 0x6e
.L_2:


//--------------------- .text._Z6kernelPc         --------------------------
	.section	.text._Z6kernelPc,"ax",@progbits
	.align	128
        .global         _Z6kernelPc
        .type           _Z6kernelPc,@function
        .size           _Z6kernelPc,(.L_x_30 - _Z6kernelPc)
        .other          _Z6kernelPc,@"STO_CUDA_ENTRY STV_DEFAULT"
_Z6kernelPc:
.text._Z6kernelPc:
[----:B------:R-:W-:Y:S08]  /*0000*/  LDC R1, c[0x0][0x37c] ;  /* 0x0000df00ff017b82 */ /* 0x000ff00000000800 */
[----:B------:R-:W0:Y:S01]  /*0010*/  LDC.64 R2, c[0x4][0x8] ;  /* 0x01000200ff027b82 */ /* 0x000e220000000a00 */
[----:B------:R-:W0:Y:S02]  /*0020*/  LDCU.64 UR4, c[0x0][0x358] ;  /* 0x00006b00ff0477ac */ /* 0x000e240008000a00 */
[----:B0-----:R-:W2:Y:S02]  /*0030*/  LDG.E R0, desc[UR4][R2.64] ;  /* 0x0000000402007981 */ /* 0x001ea4000c1e1900 */
[----:B--2---:R-:W-:-:S13]  /*0040*/  ISETP.NE.AND P0, PT, R0, 0x1, PT ;  /* 0x000000010000780c */ /* 0x004fda0003f05270 */
[----:B------:R-:W-:Y:S05]  /*0050*/  @!P0 EXIT ;  /* 0x000000000000894d */ /* 0x000fea0003800000 */
[----:B------:R-:W0:Y:S01]  /*0060*/  S2R R8, SR_TID.X ;  /* 0x0000000000087919 */ /* 0x000e220000002100 */
[----:B------:R-:W1:Y:S01]  /*0070*/  LDCU.128 UR8, c[0x3][URZ] ;  /* 0x00c00000ff0877ac */ /* 0x000e620008000c00 */
[----:B------:R-:W2:Y:S01]  /*0080*/  S2R R6, SR_TID.Y ;  /* 0x0000000000067919 */ /* 0x000ea20000002200 */
[----:B------:R-:W3:Y:S01]  /*0090*/  S2R R7, SR_CTAID.X ;  /* 0x0000000000077919 */ /* 0x000ee20000002500 */
[----:B------:R-:W4:Y:S01]  /*00a0*/  S2R R5, SR_CTAID.Y ;  /* 0x0000000000057919 */ /* 0x000f220000002600 */
[----:B------:R-:W5:Y:S01]  /*00b0*/  S2R R10, SR_CTAID.Z ;  /* 0x00000000000a7919 */ /* 0x000f620000002700 */
[----:B------:R-:W1:Y:S01]  /*00c0*/  S2R R12, SR_TID.Z ;  /* 0x00000000000c7919 */ /* 0x000e620000002300 */
[----:B0-----:R-:W-:Y:S02]  /*00d0*/  VIADD R8, R8, 0x61 ;  /* 0x0000006108087836 */ /* 0x001fe40000000000 */
[----:B--2---:R-:W-:-:S03]  /*00e0*/  VIADD R6, R6, 0x61 ;  /* 0x0000006106067836 */ /* 0x004fc60000000000 */
[----:B------:R-:W-:Y:S01]  /*00f0*/  LOP3.LUT R0, R8, 0xff, RZ, 0xc0, !PT ;  /* 0x000000ff08007812 */ /* 0x000fe200078ec0ff */
[----:B---3--:R-:W-:Y:S02]  /*0100*/  VIADD R7, R7, 0x61 ;  /* 0x0000006107077836 */ /* 0x008fe40000000000 */
[----:B------:R-:W-:Y:S02]  /*0110*/  IMAD.U32 R4, R6, 0x10000, RZ ;  /* 0x0001000006047824 */ /* 0x000fe400078e00ff */
[----:B----4-:R-:W-:Y:S01]  /*0120*/  VIADD R5, R5, 0x61 ;  /* 0x0000006105057836 */ /* 0x010fe20000000000 */
[----:B------:R-:W-:Y:S02]  /*0130*/  PRMT R0, R7, 0x7604, R0 ;  /* 0x0000760407007816 */ /* 0x000fe40000000000 */
[----:B------:R-:W-:Y:S01]  /*0140*/  LOP3.LUT R9, R4, 0xff0000, RZ, 0xc0, !PT ;  /* 0x00ff000004097812 */ /* 0x000fe200078ec0ff */
[----:B-----5:R-:W-:-:S04]  /*0150*/  VIADD R4, R10, 0x61 ;  /* 0x000000610a047836 */ /* 0x020fc80000000000 */
[----:B------:R-:W-:Y:S01]  /*0160*/  IMAD.IADD R9, R0, 0x1, R9 ;  /* 0x0000000100097824 */ /* 0x000fe200078e0209 */
[----:B------:R-:W-:Y:S02]  /*0170*/  LOP3.LUT R0, R5, 0xffff, RZ, 0xc0, !PT ;  /* 0x0000ffff05007812 */ /* 0x000fe400078ec0ff */
[----:B------:R-:W-:-:S03]  /*0180*/  LOP3.LUT R10, R4, 0xff, RZ, 0xc0, !PT ;  /* 0x000000ff040a7812 */ /* 0x000fc600078ec0ff */
[----:B------:R-:W-:-:S04]  /*0190*/  IMAD R9, R0, 0x1000000, R9 ;  /* 0x0100000000097824 */ /* 0x000fc800078e0209 */
[----:B------:R-:W-:-:S05]  /*01a0*/  VIADD R0, R9, 0xd76aa477 ;  /* 0xd76aa47709007836 */ /* 0x000fca0000000000 */
[----:B------:R-:W-:Y:S01]  /*01b0*/  SHF.L.W.U32.HI R11, R0, 0x7, R0 ;  /* 0x00000007000b7819 */ /* 0x000fe20000010e00 */
[----:B-1----:R-:W-:-:S03]  /*01c0*/  VIADD R0, R12, 0x61 ;  /* 0x000000610c007836 */ /* 0x002fc60000000000 */
[C---:B------:R-:W-:Y:S01]  /*01d0*/  IADD3 R14, PT, PT, -R11.reuse, 0x10325476, RZ ;  /* 0x103254760b0e7810 */ /* 0x040fe20007ffe1ff */
[----:B------:R-:W-:Y:S01]  /*01e0*/  VIADD R12, R11, 0xefcdab89 ;  /* 0xefcdab890b0c7836 */ /* 0x000fe20000000000 */
[----:B------:R-:W-:-:S04]  /*01f0*/  LOP3.LUT R15, R0, 0xffff, RZ, 0xc0, !PT ;  /* 0x0000ffff000f7812 */ /* 0x000fc800078ec0ff */
[----:B------:R-:W-:Y:S01]  /*0200*/  LOP3.LUT R13, R12, 0xefcdab89, RZ, 0xc0, !PT ;  /* 0xefcdab890c0d7812 */ /* 0x000fe200078ec0ff */
[----:B------:R-:W-:-:S03]  /*0210*/  IMAD R10, R15, 0x100, R10 ;  /* 0x000001000f0a7824 */ /* 0x000fc600078e020a */
[----:B------:R-:W-:-:S04]  /*0220*/  LOP3.LUT R13, R13, 0x98badcfe, R14, 0xf8, !PT ;  /* 0x98badcfe0d0d7812 */ /* 0x000fc800078ef80e */
[----:B------:R-:W-:-:S04]  /*0230*/  IADD3 R13, PT, PT, R10, -0x685f434, R13 ;  /* 0xf97a0bcc0a0d7810 */ /* 0x000fc80007ffe00d */
[----:B------:R-:W-:-:S04]  /*0240*/  LEA.HI R13, R13, R12, R13, 0xc ;  /* 0x0000000c0d0d7211 */ /* 0x000fc800078f600d */
[----:B------:R-:W-:-:S05]  /*0250*/  LOP3.LUT R14, R13, 0xefcdab89, R12, 0xac, !PT ;  /* 0xefcdab890d0e7812 */ /* 0x000fca00078eac0c */
[----:B------:R-:W-:-:S05]  /*0260*/  VIADD R14, R14, 0xbcdb4dd9 ;  /* 0xbcdb4dd90e0e7836 */ /* 0x000fca0000000000 */
[----:B------:R-:W-:-:S04]  /*0270*/  LEA.HI R14, R14, R13, R14, 0x11 ;  /* 0x0000000d0e0e7211 */ /* 0x000fc800078f880e */
[----:B------:R-:W-:-:S05]  /*0280*/  LOP3.LUT R12, R12, R14, R13, 0xb8, !PT ;  /* 0x0000000e0c0c7212 */ /* 0x000fca00078eb80d */
[----:B------:R-:W-:-:S05]  /*0290*/  VIADD R15, R12, 0xb18b7a77 ;  /* 0xb18b7a770c0f7836 */ /* 0x000fca0000000000 */
[----:B------:R-:W-:-:S04]  /*02a0*/  LEA.HI R15, R15, R14, R15, 0x16 ;  /* 0x0000000e0f0f7211 */ /* 0x000fc800078fb00f */
[----:B------:R-:W-:-:S04]  /*02b0*/  LOP3.LUT R12, R13, R15, R14, 0xb8, !PT ;  /* 0x0000000f0d0c7212 */ /* 0x000fc800078eb80e */
[----:B------:R-:W-:-:S04]  /*02c0*/  IADD3 R12, PT, PT, R11, -0x1ab644c8, R12 ;  /* 0xe549bb380b0c7810 */ /* 0x000fc80007ffe00c */
[----:B------:R-:W-:-:S04]  /*02d0*/  LEA.HI R12, R12, R15, R12, 0x7 ;  /* 0x0000000f0c0c7211 */ /* 0x000fc800078f380c */
[----:B------:R-:W-:-:S04]  /*02e0*/  LOP3.LUT R16, R14, R12, R15, 0xb8, !PT ;  /* 0x0000000c0e107212 */ /* 0x000fc800078eb80f */
[----:B------:R-:W-:-:S04]  /*02f0*/  IADD3 R13, PT, PT, R13, 0x4787c62a, R16 ;  /* 0x4787c62a0d0d7810 */ /* 0x000fc80007ffe010 */
[----:B------:R-:W-:-:S04]  /*0300*/  LEA.HI R13, R13, R12, R13, 0xc ;  /* 0x0000000c0d0d7211 */ /* 0x000fc800078f600d */
[----:B------:R-:W-:-:S04]  /*0310*/  LOP3.LUT R11, R15, R13, R12, 0xb8, !PT ;  /* 0x0000000d0f0b7212 */ /* 0x000fc800078eb80c */
[----:B------:R-:W-:-:S04]  /*0320*/  IADD3 R14, PT, PT, R14, -0x57cfb9ed, R11 ;  /* 0xa83046130e0e7810 */ /* 0x000fc80007ffe00b */
        /* <DEDUP_REMOVED lines=29> */
[----:B------:R-:W-:-:S05]  /*0500*/  IADD3 R11, PT, PT, R11, R10, R12 ;  /* 0x0000000a0b0b7210 */ /* 0x000fca0007ffe00c */
        /* <DEDUP_REMOVED lines=61> */
[----:B------:R-:W-:-:S05]  /*08e0*/  IADD3 R15, PT, PT, R15, R10, R12 ;  /* 0x0000000a0f0f7210 */ /* 0x000fca0007ffe00c */
[----:B------:R-:W-:-:S05]  /*08f0*/  VIADD R12, R15, 0xa53eea44 ;  /* 0xa53eea440f0c7836 */ /* 0x000fca0000000000 */
        /* <DEDUP_REMOVED lines=82> */
[C---:B------:R-:W-:Y:S01]  /*0e20*/  LOP3.LUT R10, R13.reuse, R14, R12, 0x2d, !PT ;  /* 0x0000000e0d0a7212 */ /* 0x040fe200078e2d0c */
[----:B------:R-:W-:Y:S02]  /*0e30*/  VIADD R12, R12, 0x67452301 ;  /* 0x674523010c0c7836 */ /* 0x000fe40000000000 */
[----:B------:R-:W-:Y:S01]  /*0e40*/  VIADD R13, R13, 0x10325476 ;  /* 0x103254760d0d7836 */ /* 0x000fe20000000000 */
[----:B------:R-:W-:-:S04]  /*0e50*/  IADD3 R9, PT, PT, R9, -0x14792c6f, R10 ;  /* 0xeb86d39109097810 */ /* 0x000fc80007ffe00a */
[----:B------:R-:W-:Y:S01]  /*0e60*/  LEA.HI R9, R9, R14, R9, 0x15 ;  /* 0x0000000e09097211 */ /* 0x000fe200078fa809 */
[----:B------:R-:W-:-:S04]  /*0e70*/  VIADD R14, R14, 0x98badcfe ;  /* 0x98badcfe0e0e7836 */ /* 0x000fc80000000000 */
[----:B------:R-:W-:-:S05]  /*0e80*/  VIADD R9, R9, 0xefcdab89 ;  /* 0xefcdab8909097836 */ /* 0x000fca0000000000 */
[----:B------:R-:W-:-:S04]  /*0e90*/  ISETP.NE.AND P0, PT, R9, UR9, PT ;  /* 0x0000000909007c0c */ /* 0x000fc8000bf05270 */
[----:B------:R-:W-:-:S04]  /*0ea0*/  ISETP.NE.OR P0, PT, R12, UR8, P0 ;  /* 0x000000080c007c0c */ /* 0x000fc80008705670 */
[----:B------:R-:W-:-:S04]  /*0eb0*/  ISETP.NE.OR P0, PT, R14, UR10, P0 ;  /* 0x0000000a0e007c0c */ /* 0x000fc80008705670 */
[----:B------:R-:W-:-:S13]  /*0ec0*/  ISETP.NE.OR P0, PT, R13, UR11, P0 ;  /* 0x0000000b0d007c0c */ /* 0x000fda0008705670 */
[----:B------:R-:W-:Y:S05]  /*0ed0*/  @P0 BRA `(.L_x_0) ;  /* 0x0000000000640947 */ /* 0x000fea0003800000 */
[----:B------:R-:W0:Y:S01]  /*0ee0*/  LDC.64 R10, c[0x4][RZ] ;  /* 0x01000000ff0a7b82 */ /* 0x000e220000000a00 */
[----:B------:R-:W-:Y:S01]  /*0ef0*/  BSSY B0, `(.L_x_1) ;  /* 0x0000007000007945 */ /* 0x000fe20003800000 */
.L_x_2:
[----:B0-----:R-:W2:Y:S01]  /*0f00*/  LDG.E R12, desc[UR4][R10.64] ;  /* 0x000000040a0c7981 */ /* 0x001ea2000c1e1900 */
[----:B------:R-:W-:Y:S05]  /*0f10*/  YIELD ;  /* 0x0000000000007946 */ /* 0x000fea0003800000 */
[----:B--2---:R-:W-:-:S06]  /*0f20*/  VIADD R13, R12, 0x1 ;  /* 0x000000010c0d7836 */ /* 0x004fcc0000000000 */
[----:B------:R-:W2:Y:S02]  /*0f30*/  ATOMG.E.CAS.STRONG.GPU PT, R13, [R10], R12, R13 ;  /* 0x0000000c0a0d73a9 */ /* 0x000ea400001ee10d */
[----:B--2---:R-:W-:-:S13]  /*0f40*/  ISETP.NE.AND P0, PT, R12, R13, PT ;  /* 0x0000000d0c00720c */ /* 0x004fda0003f05270 */
[----:B------:R-:W-:Y:S05]  /*0f50*/  @P0 BRA `(.L_x_2) ;  /* 0xfffffffc00e80947 */ /* 0x000fea000383ffff */
[----:B------:R-:W-:Y:S05]  /*0f60*/  BSYNC B0 ;  /* 0x0000000000007941 */ /* 0x000fea0003800000 */
.L_x_1:
[----:B------:R-:W0:Y:S01]  /*0f70*/  LDCU.64 UR6, c[0x0][0x380] ;  /* 0x00007000ff0677ac */ /* 0x000e220008000a00 */
[----:B------:R-:W-:-:S05]  /*0f80*/  IMAD R9, R12, 0x6, RZ ;  /* 0x000000060c097824 */ /* 0x000fca00078e02ff */
[----:B0-----:R-:W-:-:S04]  /*0f90*/  IADD3 R12, P0, PT, R9, UR6, RZ ;  /* 0x00000006090c7c10 */ /* 0x001fc8000ff1e0ff */
[----:B------:R-:W-:-:S05]  /*0fa0*/  LEA.HI.X.SX32 R13, R9, UR7, 0x1, P0 ;  /* 0x00000007090d7c11 */ /* 0x000fca00080f0eff */
[----:B------:R0:W-:Y:S04]  /*0fb0*/  STG.E.U8 desc[UR4][R12.64], R8 ;  /* 0x000000080c007986 */ /* 0x0001e8000c101104 */
[----:B------:R0:W-:Y:S04]  /*0fc0*/  STG.E.U8 desc[UR4][R12.64+0x1], R7 ;  /* 0x000001070c007986 */ /* 0x0001e8000c101104 */
[----:B------:R0:W-:Y:S04]  /*0fd0*/  STG.E.U8 desc[UR4][R12.64+0x2], R6 ;  /* 0x000002060c007986 */ /* 0x0001e8000c101104 */
[----:B------:R0:W-:Y:S04]  /*0fe0*/  STG.E.U8 desc[UR4][R12.64+0x3], R5 ;  /* 0x000003050c007986 */ /* 0x0001e8000c101104 */
[----:B------:R0:W-:Y:S04]  /*0ff0*/  STG.E.U8 desc[UR4][R12.64+0x4], R4 ;  /* 0x000004040c007986 */ /* 0x0001e8000c101104 */
[----:B------:R0:W-:Y:S04]  /*1000*/  STG.E.U8 desc[UR4][R12.64+0x5], R0 ;  /* 0x000005000c007986 */ /* 0x0001e8000c101104 */
[----:B------:R-:W2:Y:S02]  /*1010*/  LDG.E R10, desc[UR4][R10.64] ;  /* 0x000000040a0a7981 */ /* 0x000ea4000c1e1900 */
[----:B--2---:R-:W-:-:S13]  /*1020*/  ISETP.NE.AND P0, PT, R10, 0x4, PT ;  /* 0x000000040a00780c */ /* 0x004fda0003f05270 */
[----:B0-----:R-:W-:Y:S05]  /*1030*/  @P0 EXIT ;  /* 0x000000000000094d */ /* 0x001fea0003800000 */
[----:B------:R-:W-:-:S05]  /*1040*/  IMAD.MOV.U32 R5, RZ, RZ, 0x1 ;  /* 0x00000001ff057424 */ /* 0x000fca00078e00ff */
[----:B------:R-:W-:Y:S01]  /*1050*/  STG.E desc[UR4][R2.64], R5 ;  /* 0x0000000502007986 */ /* 0x000fe2000c101904 */
[----:B------:R-:W-:Y:S05]  /*1060*/  EXIT ;  /* 0x000000000000794d */ /* 0x000fea0003800000 */
.L_x_0:
[----:B------:R-:W0:Y:S02]  /*1070*/  LDCU.128 UR8, c[0x3][0x10] ;  /* 0x00c00200ff0877ac */ /* 0x000e240008000c00 */
[----:B0-----:R-:W-:-:S04]  /*1080*/  ISETP.NE.AND P0, PT, R9, UR9, PT ;  /* 0x0000000909007c0c */ /* 0x001fc8000bf05270 */
[----:B------:R-:W-:-:S04]  /*1090*/  ISETP.NE.OR P0, PT, R12, UR8, P0 ;  /* 0x000000080c007c0c */ /* 0x000fc80008705670 */
[----:B------:R-:W-:-:S04]  /*10a0*/  ISETP.NE.OR P0, PT, R14, UR10, P0 ;  /* 0x0000000a0e007c0c */ /* 0x000fc80008705670 */
[----:B------:R-:W-:-:S13]  /*10b0*/  ISETP.NE.OR P0, PT, R13, UR11, P0 ;  /* 0x0000000b0d007c0c */ /* 0x000fda0008705670 */
[----:B------:R-:W-:Y:S05]  /*10c0*/  @P0 BRA `(.L_x_3) ;  /* 0x0000000000640947 */ /* 0x000fea0003800000 */
[----:B------:R-:W0:Y:S01]  /*10d0*/  LDC.64 R12, c[0x4][RZ] ;  /* 0x01000000ff0c7b82 */ /* 0x000e220000000a00 */
[----:B------:R-:W-:Y:S01]  /*10e0*/  BSSY B0, `(.L_x_4) ;  /* 0x0000007000007945 */ /* 0x000fe20003800000 */
.L_x_5:
[----:B0-----:R-:W2:Y:S01]  /*10f0*/  LDG.E R10, desc[UR4][R12.64] ;  /* 0x000000040c0a7981 */ /* 0x001ea2000c1e1900 */
[----:B------:R-:W-:Y:S05]  /*1100*/  YIELD ;  /* 0x0000000000007946 */ /* 0x000fea0003800000 */
[----:B--2---:R-:W-:-:S06]  /*1110*/  VIADD R11, R10, 0x1 ;  /* 0x000000010a0b7836 */ /* 0x004fcc0000000000 */
[----:B------:R-:W2:Y:S02]  /*1120*/  ATOMG.E.CAS.STRONG.GPU PT, R11, [R12], R10, R11 ;  /* 0x0000000a0c0b73a9 */ /* 0x000ea400001ee10b */
[----:B--2---:R-:W-:-:S13]  /*1130*/  ISETP.NE.AND P0, PT, R10, R11, PT ;  /* 0x0000000b0a00720c */ /* 0x004fda0003f05270 */
[----:B------:R-:W-:Y:S05]  /*1140*/  @P0 BRA `(.L_x_5) ;  /* 0xfffffffc00e80947 */ /* 0x000fea000383ffff */
[----:B------:R-:W-:Y:S05]  /*1150*/  BSYNC B0 ;  /* 0x0000000000007941 */ /* 0x000fea0003800000 */
.L_x_4:
        /* <DEDUP_REMOVED lines=16> */
.L_x_3:
        /* <DEDUP_REMOVED lines=8> */
.L_x_8:
[----:B0-----:R-:W2:Y:S01]  /*12e0*/  LDG.E R10, desc[UR4][R12.64] ;  /* 0x000000040c0a7981 */ /* 0x001ea2000c1e1900 */
[----:B------:R-:W-:Y:S05]  /*12f0*/  YIELD ;  /* 0x0000000000007946 */ /* 0x000fea0003800000 */
[----:B--2---:R-:W-:-:S06]  /*1300*/  VIADD R11, R10, 0x1 ;  /* 0x000000010a0b7836 */ /* 0x004fcc0000000000 */
[----:B------:R-:W2:Y:S02]  /*1310*/  ATOMG.E.CAS.STRONG.GPU PT, R11, [R12], R10, R11 ;  /* 0x0000000a0c0b73a9 */ /* 0x000ea400001ee10b */
[----:B--2---:R-:W-:-:S13]  /*1320*/  ISETP.NE.AND P0, PT, R10, R11, PT ;  /* 0x0000000b0a00720c */ /* 0x004fda0003f05270 */
[----:B------:R-:W-:Y:S05]  /*1330*/  @P0 BRA `(.L_x_8) ;  /* 0xfffffffc00e80947 */ /* 0x000fea000383ffff */
[----:B------:R-:W-:Y:S05]  /*1340*/  BSYNC B0 ;  /* 0x0000000000007941 */ /* 0x000fea0003800000 */
.L_x_7:
        /* <DEDUP_REMOVED lines=16> */
.L_x_6:
        /* <DEDUP_REMOVED lines=8> */
.L_x_11:
[----:B0-----:R-:W2:Y:S01]  /*14d0*/  LDG.E R10, desc[UR4][R12.64] ;  /* 0x000000040c0a7981 */ /* 0x001ea2000c1e1900 */
[----:B------:R-:W-:Y:S05]  /*14e0*/  YIELD ;  /* 0x0000000000007946 */ /* 0x000fea0003800000 */
[----:B--2---:R-:W-:-:S06]  /*14f0*/  VIADD R11, R10, 0x1 ;  /* 0x000000010a0b7836 */ /* 0x004fcc0000000000 */
[----:B------:R-:W2:Y:S02]  /*1500*/  ATOMG.E.CAS.STRONG.GPU PT, R11, [R12], R10, R11 ;  /* 0x0000000a0c0b73a9 */ /* 0x000ea400001ee10b */
[----:B--2---:R-:W-:-:S13]  /*1510*/  ISETP.NE.AND P0, PT, R10, R11, PT ;  /* 0x0000000b0a00720c */ /* 0x004fda0003f05270 */
[----:B------:R-:W-:Y:S05]  /*1520*/  @P0 BRA `(.L_x_11) ;  /* 0xfffffffc00e80947 */ /* 0x000fea000383ffff */
[----:B------:R-:W-:Y:S05]  /*1530*/  BSYNC B0 ;  /* 0x0000000000007941 */ /* 0x000fea0003800000 */
.L_x_10:
        /* <DEDUP_REMOVED lines=16> */
.L_x_9:
        /* <DEDUP_REMOVED lines=8> */
.L_x_14:
[----:B0-----:R-:W2:Y:S01]  /*16c0*/  LDG.E R10, desc[UR4][R12.64] ;  /* 0x000000040c0a7981 */ /* 0x001ea2000c1e1900 */
[----:B------:R-:W-:Y:S05]  /*16d0*/  YIELD ;  /* 0x0000000000007946 */ /* 0x000fea0003800000 */
[----:B--2---:R-:W-:-:S06]  /*16e0*/  VIADD R11, R10, 0x1 ;  /* 0x000000010a0b7836 */ /* 0x004fcc0000000000 */
[----:B------:R-:W2:Y:S02]  /*16f0*/  ATOMG.E.CAS.STRONG.GPU PT, R11, [R12], R10, R11 ;  /* 0x0000000a0c0b73a9 */ /* 0x000ea400001ee10b */
[----:B--2---:R-:W-:-:S13]  /*1700*/  ISETP.NE.AND P0, PT, R10, R11, PT ;  /* 0x0000000b0a00720c */ /* 0x004fda0003f05270 */
[----:B------:R-:W-:Y:S05]  /*1710*/  @P0 BRA `(.L_x_14) ;  /* 0xfffffffc00e80947 */ /* 0x000fea000383ffff */
[----:B------:R-:W-:Y:S05]  /*1720*/  BSYNC B0 ;  /* 0x0000000000007941 */ /* 0x000fea0003800000 */
.L_x_13:
        /* <DEDUP_REMOVED lines=16> */
.L_x_12:
        /* <DEDUP_REMOVED lines=8> */
.L_x_17:
[----:B0-----:R-:W2:Y:S01]  /*18b0*/  LDG.E R10, desc[UR4][R12.64] ;  /* 0x000000040c0a7981 */ /* 0x001ea2000c1e1900 */
[----:B------:R-:W-:Y:S05]  /*18c0*/  YIELD ;  /* 0x0000000000007946 */ /* 0x000fea0003800000 */
[----:B--2---:R-:W-:-:S06]  /*18d0*/  VIADD R11, R10, 0x1 ;  /* 0x000000010a0b7836 */ /* 0x004fcc0000000000 */
[----:B------:R-:W2:Y:S02]  /*18e0*/  ATOMG.E.CAS.STRONG.GPU PT, R11, [R12], R10, R11 ;  /* 0x0000000a0c0b73a9 */ /* 0x000ea400001ee10b */
[----:B--2---:R-:W-:-:S13]  /*18f0*/  ISETP.NE.AND P0, PT, R10, R11, PT ;  /* 0x0000000b0a00720c */ /* 0x004fda0003f05270 */
[----:B------:R-:W-:Y:S05]  /*1900*/  @P0 BRA `(.L_x_17) ;  /* 0xfffffffc00e80947 */ /* 0x000fea000383ffff */
[----:B------:R-:W-:Y:S05]  /*1910*/  BSYNC B0 ;  /* 0x0000000000007941 */ /* 0x000fea0003800000 */
.L_x_16:
        /* <DEDUP_REMOVED lines=16> */
.L_x_15:
        /* <DEDUP_REMOVED lines=8> */
.L_x_20:
[----:B0-----:R-:W2:Y:S01]  /*1aa0*/  LDG.E R10, desc[UR4][R12.64] ;  /* 0x000000040c0a7981 */ /* 0x001ea2000c1e1900 */
[----:B------:R-:W-:Y:S05]  /*1ab0*/  YIELD ;  /* 0x0000000000007946 */ /* 0x000fea0003800000 */
[----:B--2---:R-:W-:-:S06]  /*1ac0*/  VIADD R11, R10, 0x1 ;  /* 0x000000010a0b7836 */ /* 0x004fcc0000000000 */
[----:B------:R-:W2:Y:S02]  /*1ad0*/  ATOMG.E.CAS.STRONG.GPU PT, R11, [R12], R10, R11 ;  /* 0x0000000a0c0b73a9 */ /* 0x000ea400001ee10b */
[----:B--2---:R-:W-:-:S13]  /*1ae0*/  ISETP.NE.AND P0, PT, R10, R11, PT ;  /* 0x0000000b0a00720c */ /* 0x004fda0003f05270 */
[----:B------:R-:W-:Y:S05]  /*1af0*/  @P0 BRA `(.L_x_20) ;  /* 0xfffffffc00e80947 */ /* 0x000fea000383ffff */
[----:B------:R-:W-:Y:S05]  /*1b00*/  BSYNC B0 ;  /* 0x0000000000007941 */ /* 0x000fea0003800000 */
.L_x_19:
        /* <DEDUP_REMOVED lines=16> */
.L_x_18:
        /* <DEDUP_REMOVED lines=8> */
.L_x_23:
[----:B0-----:R-:W2:Y:S01]  /*1c90*/  LDG.E R10, desc[UR4][R12.64] ;  /* 0x000000040c0a7981 */ /* 0x001ea2000c1e1900 */
[----:B------:R-:W-:Y:S05]  /*1ca0*/  YIELD ;  /* 0x0000000000007946 */ /* 0x000fea0003800000 */
[----:B--2---:R-:W-:-:S06]  /*1cb0*/  VIADD R11, R10, 0x1 ;  /* 0x000000010a0b7836 */ /* 0x004fcc0000000000 */
[----:B------:R-:W2:Y:S02]  /*1cc0*/  ATOMG.E.CAS.STRONG.GPU PT, R11, [R12], R10, R11 ;  /* 0x0000000a0c0b73a9 */ /* 0x000ea400001ee10b */
[----:B--2---:R-:W-:-:S13]  /*1cd0*/  ISETP.NE.AND P0, PT, R10, R11, PT ;  /* 0x0000000b0a00720c */ /* 0x004fda0003f05270 */
[----:B------:R-:W-:Y:S05]  /*1ce0*/  @P0 BRA `(.L_x_23) ;  /* 0xfffffffc00e80947 */ /* 0x000fea000383ffff */
[----:B------:R-:W-:Y:S05]  /*1cf0*/  BSYNC B0 ;  /* 0x0000000000007941 */ /* 0x000fea0003800000 */
.L_x_22:
        /* <DEDUP_REMOVED lines=16> */
.L_x_21:
        /* <DEDUP_REMOVED lines=8> */
.L_x_26:
[----:B0-----:R-:W2:Y:S01]  /*1e80*/  LDG.E R10, desc[UR4][R12.64] ;  /* 0x000000040c0a7981 */ /* 0x001ea2000c1e1900 */
[----:B------:R-:W-:Y:S05]  /*1e90*/  YIELD ;  /* 0x0000000000007946 */ /* 0x000fea0003800000 */
[----:B--2---:R-:W-:-:S06]  /*1ea0*/  VIADD R11, R10, 0x1 ;  /* 0x000000010a0b7836 */ /* 0x004fcc0000000000 */
[----:B------:R-:W2:Y:S02]  /*1eb0*/  ATOMG.E.CAS.STRONG.GPU PT, R11, [R12], R10, R11 ;  /* 0x0000000a0c0b73a9 */ /* 0x000ea400001ee10b */
[----:B--2---:R-:W-:-:S13]  /*1ec0*/  ISETP.NE.AND P0, PT, R10, R11, PT ;  /* 0x0000000b0a00720c */ /* 0x004fda0003f05270 */
[----:B------:R-:W-:Y:S05]  /*1ed0*/  @P0 BRA `(.L_x_26) ;  /* 0xfffffffc00e80947 */ /* 0x000fea000383ffff */
[----:B------:R-:W-:Y:S05]  /*1ee0*/  BSYNC B0 ;  /* 0x0000000000007941 */ /* 0x000fea0003800000 */
.L_x_25:
        /* <DEDUP_REMOVED lines=16> */
.L_x_24:
[----:B------:R-:W0:Y:S02]  /*1ff0*/  LDCU UR6, c[0x3][0x90] ;  /* 0x00c01200ff0677ac */ /* 0x000e240008000800 */
[----:B0-----:R-:W-:-:S13]  /*2000*/  ISETP.NE.AND P0, PT, R12, UR6, PT ;  /* 0x000000060c007c0c */ /* 0x001fda000bf05270 */
[----:B------:R-:W-:Y:S05]  /*2010*/  @P0 EXIT ;  /* 0x000000000000094d */ /* 0x000fea0003800000 */
        /* <DEDUP_REMOVED lines=9> */
[----:B------:R-:W0:Y:S01]  /*20b0*/  LDC.64 R12, c[0x4][RZ] ;  /* 0x01000000ff0c7b82 */ /* 0x000e220000000a00 */
[----:B------:R-:W-:Y:S01]  /*20c0*/  BSSY B0, `(.L_x_27) ;  /* 0x0000007000007945 */ /* 0x000fe20003800000 */
.L_x_28:
[----:B0-----:R-:W2:Y:S01]  /*20d0*/  LDG.E R10, desc[UR4][R12.64] ;  /* 0x000000040c0a7981 */ /* 0x001ea2000c1e1900 */
[----:B------:R-:W-:Y:S05]  /*20e0*/  YIELD ;  /* 0x0000000000007946 */ /* 0x000fea0003800000 */
[----:B--2---:R-:W-:-:S06]  /*20f0*/  VIADD R11, R10, 0x1 ;  /* 0x000000010a0b7836 */ /* 0x004fcc0000000000 */
[----:B------:R-:W2:Y:S02]  /*2100*/  ATOMG.E.CAS.STRONG.GPU PT, R11, [R12], R10, R11 ;  /* 0x0000000a0c0b73a9 */ /* 0x000ea400001ee10b */
[----:B--2---:R-:W-:-:S13]  /*2110*/  ISETP.NE.AND P0, PT, R10, R11, PT ;  /* 0x0000000b0a00720c */ /* 0x004fda0003f05270 */
[----:B------:R-:W-:Y:S05]  /*2120*/  @P0 BRA `(.L_x_28) ;  /* 0xfffffffc00e80947 */ /* 0x000fea000383ffff */
[----:B------:R-:W-:Y:S05]  /*2130*/  BSYNC B0 ;  /* 0x0000000000007941 */ /* 0x000fea0003800000 */
.L_x_27:
        /* <DEDUP_REMOVED lines=16> */
.L_x_29:
[----:B------:R-:W-:-:S00]  /*2240*/  BRA `(.L_x_29) ;  /* 0xfffffffc00fc7947 */ /* 0x000fc0000383ffff */
[----:B------:R-:W-:-:S00]  /*2250*/  NOP ;  /* 0x0000000000007918 */ /* 0x000fc00000000000 */
        /* <DEDUP_REMOVED lines=10> */
.L_x_30:


//--------------------- .nv.shared.reserved.0     --------------------------
	.section	.nv.shared.reserved.0,"aw",@nobits
	.weak		__nv_reservedSMEM_offset_0_alias
	.size		__nv_reservedSMEM_offset_0_alias, 0, 64
	.other		__nv_reservedSMEM_offset_0_alias,@"STO_CUDA_RESERVED_SHARED STV_DEFAULT"
__nv_reservedSMEM_offset_0_alias:
	.zero		0
	.zero		64


//--------------------- .nv.global                --------------------------
	.section	.nv.global,"aw",@nobits
	.align	4
.nv.global:
	.type		pass_index,@object
	.size		pass_index,(signal_to_finish - pass_index)
pass_index:
	.zero		4
	.type		signal_to_finish,@object
	.size		signal_to_finish,(.L_1 - signal_to_finish)
signal_to_finish:
	.zero		4
.L_1:


//--------------------- .nv.constant0._Z6kernelPc --------------------------
	.section	.nv.constant0._Z6kernelPc,"a",@progbits
	.sectionflags	@""
	.align	4
.nv.constant0._Z6kernelPc:
	.zero		904


//--------------------- SYMBOLS --------------------------

	.type		.nv.reservedSmem.offset0,@object
	.size		.nv.reservedSmem.offset0,0x4
